//
// Generated by NVIDIA NVVM Compiler
//
// Compiler Build ID: CL-36424714
// Cuda compilation tools, release 13.0, V13.0.88
// Based on NVVM 20.0.0
//

.version 9.0
.target sm_100
.address_size 64

	// .globl	_Z20reduce_kernel_simplePKfPfi
.extern .shared .align 16 .b8 sdata[];

.visible .entry _Z20reduce_kernel_simplePKfPfi(
	.param .u64 .ptr .align 1 _Z20reduce_kernel_simplePKfPfi_param_0,
	.param .u64 .ptr .align 1 _Z20reduce_kernel_simplePKfPfi_param_1,
	.param .u32 _Z20reduce_kernel_simplePKfPfi_param_2
)
{
	.reg .pred 	%p<11>;
	.reg .b32 	%r<39>;
	.reg .b32 	%f<29>;
	.reg .b64 	%rd<15>;

	ld.param.u64 	%rd3, [_Z20reduce_kernel_simplePKfPfi_param_0];
	ld.param.u64 	%rd2, [_Z20reduce_kernel_simplePKfPfi_param_1];
	ld.param.u32 	%r18, [_Z20reduce_kernel_simplePKfPfi_param_2];
	cvta.to.global.u64 	%rd1, %rd3;
	mov.u32 	%r1, %tid.x;
	mov.u32 	%r2, %ctaid.x;
	mov.u32 	%r38, %ntid.x;
	mad.lo.s32 	%r36, %r2, %r38, %r1;
	mov.u32 	%r19, %nctaid.x;
	mul.lo.s32 	%r5, %r19, %r38;
	setp.ge.s32 	%p1, %r36, %r18;
	mov.f32 	%f28, 0f00000000;
	@%p1 bra 	$L__BB0_7;
	add.s32 	%r20, %r36, %r5;
	max.s32 	%r21, %r18, %r20;
	setp.lt.s32 	%p2, %r20, %r18;
	selp.u32 	%r22, 1, 0, %p2;
	add.s32 	%r23, %r20, %r22;
	sub.s32 	%r24, %r21, %r23;
	div.u32 	%r25, %r24, %r5;
	add.s32 	%r6, %r25, %r22;
	and.b32  	%r26, %r6, 3;
	setp.eq.s32 	%p3, %r26, 3;
	mov.f32 	%f28, 0f00000000;
	@%p3 bra 	$L__BB0_4;
	add.s32 	%r27, %r6, 1;
	and.b32  	%r28, %r27, 3;
	neg.s32 	%r34, %r28;
	mov.f32 	%f28, 0f00000000;
$L__BB0_3:
	.pragma "nounroll";
	mul.wide.s32 	%rd4, %r36, 4;
	add.s64 	%rd5, %rd1, %rd4;
	ld.global.f32 	%f12, [%rd5];
	add.f32 	%f28, %f28, %f12;
	add.s32 	%r36, %r36, %r5;
	add.s32 	%r34, %r34, 1;
	setp.ne.s32 	%p4, %r34, 0;
	@%p4 bra 	$L__BB0_3;
$L__BB0_4:
	setp.lt.u32 	%p5, %r6, 3;
	@%p5 bra 	$L__BB0_7;
	mul.wide.s32 	%rd8, %r5, 4;
	shl.b32 	%r29, %r5, 2;
$L__BB0_6:
	mul.wide.s32 	%rd6, %r36, 4;
	add.s64 	%rd7, %rd1, %rd6;
	ld.global.f32 	%f13, [%rd7];
	add.f32 	%f14, %f28, %f13;
	add.s64 	%rd9, %rd7, %rd8;
	ld.global.f32 	%f15, [%rd9];
	add.f32 	%f16, %f14, %f15;
	add.s64 	%rd10, %rd9, %rd8;
	ld.global.f32 	%f17, [%rd10];
	add.f32 	%f18, %f16, %f17;
	add.s64 	%rd11, %rd10, %rd8;
	ld.global.f32 	%f19, [%rd11];
	add.f32 	%f28, %f18, %f19;
	add.s32 	%r36, %r29, %r36;
	setp.lt.s32 	%p6, %r36, %r18;
	@%p6 bra 	$L__BB0_6;
$L__BB0_7:
	shl.b32 	%r30, %r1, 2;
	mov.u32 	%r31, sdata;
	add.s32 	%r15, %r31, %r30;
	st.shared.f32 	[%r15], %f28;
	bar.sync 	0;
	setp.lt.u32 	%p7, %r38, 2;
	@%p7 bra 	$L__BB0_11;
$L__BB0_8:
	shr.u32 	%r17, %r38, 1;
	setp.ge.u32 	%p8, %r1, %r17;
	@%p8 bra 	$L__BB0_10;
	shl.b32 	%r32, %r17, 2;
	add.s32 	%r33, %r15, %r32;
	ld.shared.f32 	%f20, [%r33];
	ld.shared.f32 	%f21, [%r15];
	add.f32 	%f22, %f20, %f21;
	st.shared.f32 	[%r15], %f22;
$L__BB0_10:
	bar.sync 	0;
	setp.gt.u32 	%p9, %r38, 3;
	mov.u32 	%r38, %r17;
	@%p9 bra 	$L__BB0_8;
$L__BB0_11:
	setp.ne.s32 	%p10, %r1, 0;
	@%p10 bra 	$L__BB0_13;
	ld.shared.f32 	%f23, [sdata];
	cvta.to.global.u64 	%rd12, %rd2;
	mul.wide.u32 	%rd13, %r2, 4;
	add.s64 	%rd14, %rd12, %rd13;
	st.global.f32 	[%rd14], %f23;
$L__BB0_13:
	ret;

}
	// .globl	_Z19reduce_final_kernelPKfPfi
.visible .entry _Z19reduce_final_kernelPKfPfi(
	.param .u64 .ptr .align 1 _Z19reduce_final_kernelPKfPfi_param_0,
	.param .u64 .ptr .align 1 _Z19reduce_final_kernelPKfPfi_param_1,
	.param .u32 _Z19reduce_final_kernelPKfPfi_param_2
)
{
	.reg .pred 	%p<11>;
	.reg .b32 	%r<39>;
	.reg .b32 	%f<30>;
	.reg .b64 	%rd<13>;

	ld.param.u64 	%rd3, [_Z19reduce_final_kernelPKfPfi_param_0];
	ld.param.u64 	%rd2, [_Z19reduce_final_kernelPKfPfi_param_1];
	ld.param.u32 	%r17, [_Z19reduce_final_kernelPKfPfi_param_2];
	cvta.to.global.u64 	%rd1, %rd3;
	mov.u32 	%r1, %tid.x;
	mov.u32 	%r18, %ctaid.x;
	mov.u32 	%r38, %ntid.x;
	mad.lo.s32 	%r36, %r18, %r38, %r1;
	mov.u32 	%r19, %nctaid.x;
	mul.lo.s32 	%r4, %r19, %r38;
	setp.ge.s32 	%p1, %r36, %r17;
	mov.f32 	%f29, 0f00000000;
	@%p1 bra 	$L__BB1_7;
	add.s32 	%r20, %r36, %r4;
	max.s32 	%r21, %r17, %r20;
	setp.lt.s32 	%p2, %r20, %r17;
	selp.u32 	%r22, 1, 0, %p2;
	add.s32 	%r23, %r20, %r22;
	sub.s32 	%r24, %r21, %r23;
	div.u32 	%r25, %r24, %r4;
	add.s32 	%r5, %r25, %r22;
	and.b32  	%r26, %r5, 3;
	setp.eq.s32 	%p3, %r26, 3;
	mov.f32 	%f29, 0f00000000;
	@%p3 bra 	$L__BB1_4;
	add.s32 	%r27, %r5, 1;
	and.b32  	%r28, %r27, 3;
	neg.s32 	%r34, %r28;
	mov.f32 	%f29, 0f00000000;
$L__BB1_3:
	.pragma "nounroll";
	mul.wide.s32 	%rd4, %r36, 4;
	add.s64 	%rd5, %rd1, %rd4;
	ld.global.f32 	%f12, [%rd5];
	add.f32 	%f29, %f29, %f12;
	add.s32 	%r36, %r36, %r4;
	add.s32 	%r34, %r34, 1;
	setp.ne.s32 	%p4, %r34, 0;
	@%p4 bra 	$L__BB1_3;
$L__BB1_4:
	setp.lt.u32 	%p5, %r5, 3;
	@%p5 bra 	$L__BB1_7;
	mul.wide.s32 	%rd8, %r4, 4;
	shl.b32 	%r29, %r4, 2;
$L__BB1_6:
	mul.wide.s32 	%rd6, %r36, 4;
	add.s64 	%rd7, %rd1, %rd6;
	ld.global.f32 	%f13, [%rd7];
	add.f32 	%f14, %f29, %f13;
	add.s64 	%rd9, %rd7, %rd8;
	ld.global.f32 	%f15, [%rd9];
	add.f32 	%f16, %f14, %f15;
	add.s64 	%rd10, %rd9, %rd8;
	ld.global.f32 	%f17, [%rd10];
	add.f32 	%f18, %f16, %f17;
	add.s64 	%rd11, %rd10, %rd8;
	ld.global.f32 	%f19, [%rd11];
	add.f32 	%f29, %f18, %f19;
	add.s32 	%r36, %r29, %r36;
	setp.lt.s32 	%p6, %r36, %r17;
	@%p6 bra 	$L__BB1_6;
$L__BB1_7:
	shl.b32 	%r30, %r1, 2;
	mov.u32 	%r31, sdata;
	add.s32 	%r14, %r31, %r30;
	st.shared.f32 	[%r14], %f29;
	bar.sync 	0;
	setp.lt.u32 	%p7, %r38, 2;
	@%p7 bra 	$L__BB1_11;
$L__BB1_8:
	shr.u32 	%r16, %r38, 1;
	setp.ge.u32 	%p8, %r1, %r16;
	@%p8 bra 	$L__BB1_10;
	shl.b32 	%r32, %r16, 2;
	add.s32 	%r33, %r14, %r32;
	ld.shared.f32 	%f20, [%r33];
	ld.shared.f32 	%f21, [%r14];
	add.f32 	%f22, %f20, %f21;
	st.shared.f32 	[%r14], %f22;
$L__BB1_10:
	bar.sync 	0;
	setp.gt.u32 	%p9, %r38, 3;
	mov.u32 	%r38, %r16;
	@%p9 bra 	$L__BB1_8;
$L__BB1_11:
	setp.ne.s32 	%p10, %r1, 0;
	@%p10 bra 	$L__BB1_13;
	ld.shared.f32 	%f23, [sdata];
	cvta.to.global.u64 	%rd12, %rd2;
	atom.global.add.f32 	%f24, [%rd12], %f23;
$L__BB1_13:
	ret;

}


// ===== COMPILED SASS (sm_100) =====

	.target	sm_100

	.elftype	@"ET_EXEC"


//--------------------- .note.nv.tkinfo           --------------------------
	.section	.note.nv.tkinfo,"",@"SHT_NOTE"
	.sectionflags	@"SHF_NOTE_NV_TKINFO"
	.tkinfo
        /*0018*/ 	.word	0x00000002
        /*0030*/ 	.string	""
        /*0030*/ 	.string	"ptxas"
        /*0030*/ 	.string	"Cuda compilation tools, release 13.0, V13.0.88"
        /*0030*/ 	.string	"Build cuda_13.0.r13.0/compiler.36424714_0"
        /*0030*/ 	.string	"-arch sm_100 -m 64 "



//--------------------- .note.nv.cuinfo           --------------------------
	.section	.note.nv.cuinfo,"",@"SHT_NOTE"
	.sectionflags	@"SHF_NOTE_NV_CUINFO"
        /*0018*/ 	.short	0x0002
        /*001a*/ 	.short	0x0064
        /*001c*/ 	.short	0x0082
	.zero		2


//--------------------- .nv.info                  --------------------------
	.section	.nv.info,"",@"SHT_CUDA_INFO"
	.align	4


	//----- nvinfo : EIATTR_REGCOUNT
	.align		4
        /*0000*/ 	.byte	0x04, 0x2f
        /*0002*/ 	.short	(.L_1 - .L_0)
	.align		4
.L_0:
        /*0004*/ 	.word	index@(_Z20reduce_kernel_simplePKfPfi)
        /*0008*/ 	.word	0x00000012


	//----- nvinfo : EIATTR_FRAME_SIZE
	.align		4
.L_1:
        /*000c*/ 	.byte	0x04, 0x11
        /*000e*/ 	.short	(.L_3 - .L_2)
	.align		4
.L_2:
        /*0010*/ 	.word	index@(_Z20reduce_kernel_simplePKfPfi)
        /*0014*/ 	.word	0x00000000


	//----- nvinfo : EIATTR_REGCOUNT
	.align		4
.L_3:
        /*0018*/ 	.byte	0x04, 0x2f
        /*001a*/ 	.short	(.L_5 - .L_4)
	.align		4
.L_4:
        /*001c*/ 	.word	index@(_Z19reduce_final_kernelPKfPfi)
        /*0020*/ 	.word	0x00000010


	//----- nvinfo : EIATTR_FRAME_SIZE
	.align		4
.L_5:
        /*0024*/ 	.byte	0x04, 0x11
        /*0026*/ 	.short	(.L_7 - .L_6)
	.align		4
.L_6:
        /*0028*/ 	.word	index@(_Z19reduce_final_kernelPKfPfi)
        /*002c*/ 	.word	0x00000000


	//----- nvinfo : EIATTR_MIN_STACK_SIZE
	.align		4
.L_7:
        /*0030*/ 	.byte	0x04, 0x12
        /*0032*/ 	.short	(.L_9 - .L_8)
	.align		4
.L_8:
        /*0034*/ 	.word	index@(_Z19reduce_final_kernelPKfPfi)
        /*0038*/ 	.word	0x00000000


	//----- nvinfo : EIATTR_MIN_STACK_SIZE
	.align		4
.L_9:
        /*003c*/ 	.byte	0x04, 0x12
        /*003e*/ 	.short	(.L_11 - .L_10)
	.align		4
.L_10:
        /*0040*/ 	.word	index@(_Z20reduce_kernel_simplePKfPfi)
        /*0044*/ 	.word	0x00000000
.L_11:


//--------------------- .nv.compat                --------------------------
	.section	.nv.compat,"",@"SHT_CUDA_COMPAT_INFO"
	.align	4
        /*0000*/ 	.byte	0x02, 0x09, 0x00, 0x00, 0x02, 0x02, 0x01, 0x00, 0x02, 0x05, 0x05, 0x00, 0x03, 0x07, 0x01, 0x01
        /*0010*/ 	.byte	0x02, 0x03, 0x00, 0x00, 0x02, 0x06, 0x01, 0x00, 0x04, 0x0b, 0x08, 0x00, 0x09, 0x00, 0x00, 0x00
        /*0020*/ 	.byte	0x00, 0x00, 0x00, 0x00


//--------------------- .nv.info._Z19reduce_final_kernelPKfPfi --------------------------
	.section	.nv.info._Z19reduce_final_kernelPKfPfi,"",@"SHT_CUDA_INFO"
	.sectionflags	@""
	.align	4


	//----- nvinfo : EIATTR_CUDA_API_VERSION
	.align		4
        /*0000*/ 	.byte	0x04, 0x37
        /*0002*/ 	.short	(.L_13 - .L_12)
.L_12:
        /*0004*/ 	.word	0x00000082


	//----- nvinfo : EIATTR_KPARAM_INFO
	.align		4
.L_13:
        /*0008*/ 	.byte	0x04, 0x17
        /*000a*/ 	.short	(.L_15 - .L_14)
.L_14:
        /*000c*/ 	.word	0x00000000
        /*0010*/ 	.short	0x0002
        /*0012*/ 	.short	0x0010
        /*0014*/ 	.byte	0x00, 0xf0, 0x11, 0x00


	//----- nvinfo : EIATTR_KPARAM_INFO
	.align		4
.L_15:
        /*0018*/ 	.byte	0x04, 0x17
        /*001a*/ 	.short	(.L_17 - .L_16)
.L_16:
        /*001c*/ 	.word	0x00000000
        /*0020*/ 	.short	0x0001
        /*0022*/ 	.short	0x0008
        /*0024*/ 	.byte	0x00, 0xf5, 0x21, 0x00


	//----- nvinfo : EIATTR_KPARAM_INFO
	.align		4
.L_17:
        /*0028*/ 	.byte	0x04, 0x17
        /*002a*/ 	.short	(.L_19 - .L_18)
.L_18:
        /*002c*/ 	.word	0x00000000
        /*0030*/ 	.short	0x0000
        /*0032*/ 	.short	0x0000
        /*0034*/ 	.byte	0x00, 0xf5, 0x21, 0x00


	//----- nvinfo : EIATTR_SPARSE_MMA_MASK
	.align		4
.L_19:
        /*0038*/ 	.byte	0x03, 0x50
        /*003a*/ 	.short	0x0000


	//----- nvinfo : EIATTR_MAXREG_COUNT
	.align		4
        /*003c*/ 	.byte	0x03, 0x1b
        /*003e*/ 	.short	0x00ff


	//----- nvinfo : EIATTR_NUM_BARRIERS
	.align		4
        /*0040*/ 	.byte	0x02, 0x4c
        /*0042*/ 	.byte	0x01
	.zero		1


	//----- nvinfo : EIATTR_MERCURY_ISA_VERSION
	.align		4
        /*0044*/ 	.byte	0x03, 0x5f
        /*0046*/ 	.short	0x0101


	//----- nvinfo : EIATTR_VRC_CTA_INIT_COUNT
	.align		4
        /*0048*/ 	.byte	0x02, 0x4a
	.zero		1
	.zero		1


	//----- nvinfo : EIATTR_EXIT_INSTR_OFFSETS
	.align		4
        /*004c*/ 	.byte	0x04, 0x1c
        /*004e*/ 	.short	(.L_21 - .L_20)


	//   ....[0]....
.L_20:
        /*0050*/ 	.word	0x000005e0


	//   ....[1]....
        /*0054*/ 	.word	0x00000650


	//----- nvinfo : EIATTR_CRS_STACK_SIZE
	.align		4
.L_21:
        /*0058*/ 	.byte	0x04, 0x1e
        /*005a*/ 	.short	(.L_23 - .L_22)
.L_22:
        /*005c*/ 	.word	0x00000000


	//----- nvinfo : EIATTR_CBANK_PARAM_SIZE
	.align		4
.L_23:
        /*0060*/ 	.byte	0x03, 0x19
        /*0062*/ 	.short	0x0014


	//----- nvinfo : EIATTR_PARAM_CBANK
	.align		4
        /*0064*/ 	.byte	0x04, 0x0a
        /*0066*/ 	.short	(.L_25 - .L_24)
	.align		4
.L_24:
        /*0068*/ 	.word	index@(.nv.constant0._Z19reduce_final_kernelPKfPfi)
        /*006c*/ 	.short	0x0380
        /*006e*/ 	.short	0x0014


	//----- nvinfo : EIATTR_SW_WAR
	.align		4
.L_25:
        /*0070*/ 	.byte	0x04, 0x36
        /*0072*/ 	.short	(.L_27 - .L_26)
.L_26:
        /*0074*/ 	.word	0x00000008
.L_27:


//--------------------- .nv.info._Z20reduce_kernel_simplePKfPfi --------------------------
	.section	.nv.info._Z20reduce_kernel_simplePKfPfi,"",@"SHT_CUDA_INFO"
	.sectionflags	@""
	.align	4


	//----- nvinfo : EIATTR_CUDA_API_VERSION
	.align		4
        /*0000*/ 	.byte	0x04, 0x37
        /*0002*/ 	.short	(.L_29 - .L_28)
.L_28:
        /*0004*/ 	.word	0x00000082


	//----- nvinfo : EIATTR_KPARAM_INFO
	.align		4
.L_29:
        /*0008*/ 	.byte	0x04, 0x17
        /*000a*/ 	.short	(.L_31 - .L_30)
.L_30:
        /*000c*/ 	.word	0x00000000
        /*0010*/ 	.short	0x0002
        /*0012*/ 	.short	0x0010
        /*0014*/ 	.byte	0x00, 0xf0, 0x11, 0x00


	//----- nvinfo : EIATTR_KPARAM_INFO
	.align		4
.L_31:
        /*0018*/ 	.byte	0x04, 0x17
        /*001a*/ 	.short	(.L_33 - .L_32)
.L_32:
        /*001c*/ 	.word	0x00000000
        /*0020*/ 	.short	0x0001
        /*0022*/ 	.short	0x0008
        /*0024*/ 	.byte	0x00, 0xf5, 0x21, 0x00


	//----- nvinfo : EIATTR_KPARAM_INFO
	.align		4
.L_33:
        /*0028*/ 	.byte	0x04, 0x17
        /*002a*/ 	.short	(.L_35 - .L_34)
.L_34:
        /*002c*/ 	.word	0x00000000
        /*0030*/ 	.short	0x0000
        /*0032*/ 	.short	0x0000
        /*0034*/ 	.byte	0x00, 0xf5, 0x21, 0x00


	//----- nvinfo : EIATTR_SPARSE_MMA_MASK
	.align		4
.L_35:
        /*0038*/ 	.byte	0x03, 0x50
        /*003a*/ 	.short	0x0000


	//----- nvinfo : EIATTR_MAXREG_COUNT
	.align		4
        /*003c*/ 	.byte	0x03, 0x1b
        /*003e*/ 	.short	0x00ff


	//----- nvinfo : EIATTR_NUM_BARRIERS
	.align		4
        /*0040*/ 	.byte	0x02, 0x4c
        /*0042*/ 	.byte	0x01
	.zero		1


	//----- nvinfo : EIATTR_MERCURY_ISA_VERSION
	.align		4
        /*0044*/ 	.byte	0x03, 0x5f
        /*0046*/ 	.short	0x0101


	//----- nvinfo : EIATTR_VRC_CTA_INIT_COUNT
	.align		4
        /*0048*/ 	.byte	0x02, 0x4a
	.zero		1
	.zero		1


	//----- nvinfo : EIATTR_EXIT_INSTR_OFFSETS
	.align		4
        /*004c*/ 	.byte	0x04, 0x1c
        /*004e*/ 	.short	(.L_37 - .L_36)


	//   ....[0]....
.L_36:
        /*0050*/ 	.word	0x000005f0


	//   ....[1]....
        /*0054*/ 	.word	0x00000670


	//----- nvinfo : EIATTR_CRS_STACK_SIZE
	.align		4
.L_37:
        /*0058*/ 	.byte	0x04, 0x1e
        /*005a*/ 	.short	(.L_39 - .L_38)
.L_38:
        /*005c*/ 	.word	0x00000000


	//----- nvinfo : EIATTR_CBANK_PARAM_SIZE
	.align		4
.L_39:
        /*0060*/ 	.byte	0x03, 0x19
        /*0062*/ 	.short	0x0014


	//----- nvinfo : EIATTR_PARAM_CBANK
	.align		4
        /*0064*/ 	.byte	0x04, 0x0a
        /*0066*/ 	.short	(.L_41 - .L_40)
	.align		4
.L_40:
        /*0068*/ 	.word	index@(.nv.constant0._Z20reduce_kernel_simplePKfPfi)
        /*006c*/ 	.short	0x0380
        /*006e*/ 	.short	0x0014


	//----- nvinfo : EIATTR_SW_WAR
	.align		4
.L_41:
        /*0070*/ 	.byte	0x04, 0x36
        /*0072*/ 	.short	(.L_43 - .L_42)
.L_42:
        /*0074*/ 	.word	0x00000008
.L_43:


//--------------------- .nv.callgraph             --------------------------
	.section	.nv.callgraph,"",@"SHT_CUDA_CALLGRAPH"
	.align	4
	.sectionentsize	8
	.align		4
        /*0000*/ 	.word	0x00000000
	.align		4
        /*0004*/ 	.word	0xffffffff
	.align		4
        /*0008*/ 	.word	0x00000000
	.align		4
        /*000c*/ 	.word	0xfffffffe
	.align		4
        /*0010*/ 	.word	0x00000000
	.align		4
        /*0014*/ 	.word	0xfffffffd
	.align		4
        /*0018*/ 	.word	0x00000000
	.align		4
        /*001c*/ 	.word	0xfffffffc


//--------------------- .text._Z19reduce_final_kernelPKfPfi --------------------------
	.section	.text._Z19reduce_final_kernelPKfPfi,"ax",@progbits
	.align	128
        .global         _Z19reduce_final_kernelPKfPfi
        .type           _Z19reduce_final_kernelPKfPfi,@function
        .size           _Z19reduce_final_kernelPKfPfi,(.L_x_18 - _Z19reduce_final_kernelPKfPfi)
        .other          _Z19reduce_final_kernelPKfPfi,@"STO_CUDA_ENTRY STV_DEFAULT"
_Z19reduce_final_kernelPKfPfi:
.text._Z19reduce_final_kernelPKfPfi:
[----:B------:R-:W-:Y:S01]  /*0000*/  LDC R1, c[0x0][0x37c] ;  /* 0x0000df00ff017b82 */ /* 0x000fe20000000800 */
[----:B------:R-:W0:Y:S07]  /*0010*/  S2R R0, SR_TID.X ;  /* 0x0000000000007919 */ /* 0x000e2e0000002100 */
[----:B------:R-:W0:Y:S01]  /*0020*/  S2UR UR4, SR_CTAID.X ;  /* 0x00000000000479c3 */ /* 0x000e220000002500 */
[----:B------:R-:W1:Y:S01]  /*0030*/  LDCU UR8, c[0x0][0x390] ;  /* 0x00007200ff0877ac */ /* 0x000e620008000800 */
[----:B------:R-:W-:Y:S01]  /*0040*/  BSSY.RECONVERGENT B0, `(.L_x_0) ;  /* 0x0000045000007945 */ /* 0x000fe20003800200 */
[----:B------:R-:W-:Y:S01]  /*0050*/  IMAD.MOV.U32 R4, RZ, RZ, RZ ;  /* 0x000000ffff047224 */ /* 0x000fe200078e00ff */
[----:B------:R-:W2:Y:S04]  /*0060*/  LDCU.64 UR6, c[0x0][0x358] ;  /* 0x00006b00ff0677ac */ /* 0x000ea80008000a00 */
[----:B------:R-:W0:Y:S01]  /*0070*/  LDC R3, c[0x0][0x360] ;  /* 0x0000d800ff037b82 */ /* 0x000e220000000800 */
[----:B------:R-:W3:Y:S01]  /*0080*/  LDCU UR5, c[0x0][0x370] ;  /* 0x00006e00ff0577ac */ /* 0x000ee20008000800 */
[----:B0-----:R-:W-:-:S02]  /*0090*/  IMAD R5, R3, UR4, R0 ;  /* 0x0000000403057c24 */ /* 0x001fc4000f8e0200 */
[----:B---3--:R-:W-:-:S03]  /*00a0*/  IMAD R2, R3, UR5, RZ ;  /* 0x0000000503027c24 */ /* 0x008fc6000f8e02ff */
[----:B-1----:R-:W-:-:S13]  /*00b0*/  ISETP.GE.AND P0, PT, R5, UR8, PT ;  /* 0x0000000805007c0c */ /* 0x002fda000bf06270 */
[----:B--2---:R-:W-:Y:S05]  /*00c0*/  @P0 BRA `(.L_x_1) ;  /* 0x0000000000f00947 */ /* 0x004fea0003800000 */
[----:B------:R-:W0:Y:S01]  /*00d0*/  I2F.U32.RP R10, R2 ;  /* 0x00000002000a7306 */ /* 0x000e220000209000 */
[C---:B------:R-:W-:Y:S01]  /*00e0*/  IMAD.IADD R4, R2.reuse, 0x1, R5 ;  /* 0x0000000102047824 */ /* 0x040fe200078e0205 */
[----:B------:R-:W-:Y:S01]  /*00f0*/  IADD3 R11, PT, PT, RZ, -R2, RZ ;  /* 0x80000002ff0b7210 */ /* 0x000fe20007ffe0ff */
[----:B------:R-:W-:Y:S01]  /*0100*/  BSSY.RECONVERGENT B1, `(.L_x_2) ;  /* 0x0000027000017945 */ /* 0x000fe20003800200 */
[----:B------:R-:W-:Y:S02]  /*0110*/  ISETP.NE.U32.AND P2, PT, R2, RZ, PT ;  /* 0x000000ff0200720c */ /* 0x000fe40003f45070 */
[C---:B------:R-:W-:Y:S02]  /*0120*/  ISETP.GE.AND P0, PT, R4.reuse, UR8, PT ;  /* 0x0000000804007c0c */ /* 0x040fe4000bf06270 */
[----:B------:R-:W-:Y:S02]  /*0130*/  VIMNMX R9, PT, PT, R4, UR8, !PT ;  /* 0x0000000804097c48 */ /* 0x000fe4000ffe0100 */
[----:B------:R-:W-:-:S04]  /*0140*/  SEL R8, RZ, 0x1, P0 ;  /* 0x00000001ff087807 */ /* 0x000fc80000000000 */
[----:B------:R-:W-:Y:S01]  /*0150*/  IADD3 R9, PT, PT, R9, -R4, -R8 ;  /* 0x8000000409097210 */ /* 0x000fe20007ffe808 */
[----:B0-----:R-:W0:Y:S02]  /*0160*/  MUFU.RCP R10, R10 ;  /* 0x0000000a000a7308 */ /* 0x001e240000001000 */
[----:B0-----:R-:W-:-:S06]  /*0170*/  VIADD R6, R10, 0xffffffe ;  /* 0x0ffffffe0a067836 */ /* 0x001fcc0000000000 */
[----:B------:R0:W1:Y:S02]  /*0180*/  F2I.FTZ.U32.TRUNC.NTZ R7, R6 ;  /* 0x0000000600077305 */ /* 0x000064000021f000 */
[----:B0-----:R-:W-:Y:S02]  /*0190*/  HFMA2 R6, -RZ, RZ, 0, 0 ;  /* 0x00000000ff067431 */ /* 0x001fe400000001ff */
[----:B-1----:R-:W-:-:S04]  /*01a0*/  IMAD R11, R11, R7, RZ ;  /* 0x000000070b0b7224 */ /* 0x002fc800078e02ff */
[----:B------:R-:W-:-:S06]  /*01b0*/  IMAD.HI.U32 R10, R7, R11, R6 ;  /* 0x0000000b070a7227 */ /* 0x000fcc00078e0006 */
[----:B------:R-:W-:-:S04]  /*01c0*/  IMAD.HI.U32 R7, R10, R9, RZ ;  /* 0x000000090a077227 */ /* 0x000fc800078e00ff */
[----:B------:R-:W-:-:S04]  /*01d0*/  IMAD.MOV R4, RZ, RZ, -R7 ;  /* 0x000000ffff047224 */ /* 0x000fc800078e0a07 */
[----:B------:R-:W-:-:S05]  /*01e0*/  IMAD R9, R2, R4, R9 ;  /* 0x0000000402097224 */ /* 0x000fca00078e0209 */
[----:B------:R-:W-:-:S13]  /*01f0*/  ISETP.GE.U32.AND P0, PT, R9, R2, PT ;  /* 0x000000020900720c */ /* 0x000fda0003f06070 */
[----:B------:R-:W-:Y:S01]  /*0200*/  @P0 IADD3 R9, PT, PT, -R2, R9, RZ ;  /* 0x0000000902090210 */ /* 0x000fe20007ffe1ff */
[----:B------:R-:W-:-:S03]  /*0210*/  @P0 VIADD R7, R7, 0x1 ;  /* 0x0000000107070836 */ /* 0x000fc60000000000 */
[----:B------:R-:W-:-:S13]  /*0220*/  ISETP.GE.U32.AND P1, PT, R9, R2, PT ;  /* 0x000000020900720c */ /* 0x000fda0003f26070 */
[----:B------:R-:W-:Y:S02]  /*0230*/  @P1 IADD3 R7, PT, PT, R7, 0x1, RZ ;  /* 0x0000000107071810 */ /* 0x000fe40007ffe0ff */
[----:B------:R-:W-:-:S05]  /*0240*/  @!P2 LOP3.LUT R7, RZ, R2, RZ, 0x33, !PT ;  /* 0x00000002ff07a212 */ /* 0x000fca00078e33ff */
[----:B------:R-:W-:-:S05]  /*0250*/  IMAD.IADD R7, R8, 0x1, R7 ;  /* 0x0000000108077824 */ /* 0x000fca00078e0207 */
[C---:B------:R-:W-:Y:S02]  /*0260*/  LOP3.LUT R4, R7.reuse, 0x3, RZ, 0xc0, !PT ;  /* 0x0000000307047812 */ /* 0x040fe400078ec0ff */
[----:B------:R-:W-:Y:S02]  /*0270*/  ISETP.GE.U32.AND P1, PT, R7, 0x3, PT ;  /* 0x000000030700780c */ /* 0x000fe40003f26070 */
[----:B------:R-:W-:Y:S02]  /*0280*/  ISETP.NE.AND P0, PT, R4, 0x3, PT ;  /* 0x000000030400780c */ /* 0x000fe40003f05270 */
[----:B------:R-:W-:-:S11]  /*0290*/  MOV R4, RZ ;  /* 0x000000ff00047202 */ /* 0x000fd60000000f00 */
[----:B------:R-:W-:Y:S05]  /*02a0*/  @!P0 BRA `(.L_x_3) ;  /* 0x0000000000308947 */ /* 0x000fea0003800000 */
[----:B------:R-:W0:Y:S01]  /*02b0*/  LDC.64 R8, c[0x0][0x380] ;  /* 0x0000e000ff087b82 */ /* 0x000e220000000a00 */
[----:B------:R-:W-:-:S05]  /*02c0*/  VIADD R4, R7, 0x1 ;  /* 0x0000000107047836 */ /* 0x000fca0000000000 */
[----:B------:R-:W-:Y:S02]  /*02d0*/  LOP3.LUT R6, R4, 0x3, RZ, 0xc0, !PT ;  /* 0x0000000304067812 */ /* 0x000fe400078ec0ff */
[----:B------:R-:W-:-:S03]  /*02e0*/  MOV R4, RZ ;  /* 0x000000ff00047202 */ /* 0x000fc60000000f00 */
[----:B------:R-:W-:-:S07]  /*02f0*/  IMAD.MOV R10, RZ, RZ, -R6 ;  /* 0x000000ffff0a7224 */ /* 0x000fce00078e0a06 */
.L_x_4:
[----:B0-----:R-:W-:-:S06]  /*0300*/  IMAD.WIDE R6, R5, 0x4, R8 ;  /* 0x0000000405067825 */ /* 0x001fcc00078e0208 */
[----:B------:R-:W2:Y:S01]  /*0310*/  LDG.E R7, desc[UR6][R6.64] ;  /* 0x0000000606077981 */ /* 0x000ea2000c1e1900 */
[----:B------:R-:W-:Y:S01]  /*0320*/  IADD3 R10, PT, PT, R10, 0x1, RZ ;  /* 0x000000010a0a7810 */ /* 0x000fe20007ffe0ff */
[----:B------:R-:W-:-:S03]  /*0330*/  IMAD.IADD R5, R2, 0x1, R5 ;  /* 0x0000000102057824 */ /* 0x000fc600078e0205 */
[----:B------:R-:W-:Y:S01]  /*0340*/  ISETP.NE.AND P0, PT, R10, RZ, PT ;  /* 0x000000ff0a00720c */ /* 0x000fe20003f05270 */
[----:B--2---:R-:W-:-:S12]  /*0350*/  FADD R4, R7, R4 ;  /* 0x0000000407047221 */ /* 0x004fd80000000000 */
[----:B------:R-:W-:Y:S05]  /*0360*/  @P0 BRA `(.L_x_4) ;  /* 0xfffffffc00e40947 */ /* 0x000fea000383ffff */
.L_x_3:
[----:B------:R-:W-:Y:S05]  /*0370*/  BSYNC.RECONVERGENT B1 ;  /* 0x0000000000017941 */ /* 0x000fea0003800200 */
.L_x_2:
[----:B------:R-:W-:Y:S05]  /*0380*/  @!P1 BRA `(.L_x_1) ;  /* 0x0000000000409947 */ /* 0x000fea0003800000 */
.L_x_5:
[----:B------:R-:W0:Y:S02]  /*0390*/  LDC.64 R6, c[0x0][0x380] ;  /* 0x0000e000ff067b82 */ /* 0x000e240000000a00 */
[----:B0-----:R-:W-:-:S04]  /*03a0*/  IMAD.WIDE R12, R5, 0x4, R6 ;  /* 0x00000004050c7825 */ /* 0x001fc800078e0206 */
[C---:B------:R-:W-:Y:S02]  /*03b0*/  IMAD.WIDE R6, R2.reuse, 0x4, R12 ;  /* 0x0000000402067825 */ /* 0x040fe400078e020c */
[----:B------:R-:W2:Y:S02]  /*03c0*/  LDG.E R13, desc[UR6][R12.64] ;  /* 0x000000060c0d7981 */ /* 0x000ea4000c1e1900 */
[C---:B------:R-:W-:Y:S02]  /*03d0*/  IMAD.WIDE R8, R2.reuse, 0x4, R6 ;  /* 0x0000000402087825 */ /* 0x040fe400078e0206 */
[----:B------:R-:W3:Y:S02]  /*03e0*/  LDG.E R7, desc[UR6][R6.64] ;  /* 0x0000000606077981 */ /* 0x000ee4000c1e1900 */
[C---:B------:R-:W-:Y:S02]  /*03f0*/  IMAD.WIDE R10, R2.reuse, 0x4, R8 ;  /* 0x00000004020a7825 */ /* 0x040fe400078e0208 */
[----:B------:R-:W4:Y:S04]  /*0400*/  LDG.E R9, desc[UR6][R8.64] ;  /* 0x0000000608097981 */ /* 0x000f28000c1e1900 */
[----:B------:R-:W5:Y:S01]  /*0410*/  LDG.E R11, desc[UR6][R10.64] ;  /* 0x000000060a0b7981 */ /* 0x000f62000c1e1900 */
[----:B------:R-:W-:-:S04]  /*0420*/  LEA R5, R2, R5, 0x2 ;  /* 0x0000000502057211 */ /* 0x000fc800078e10ff */
[----:B------:R-:W-:Y:S01]  /*0430*/  ISETP.GE.AND P0, PT, R5, UR8, PT ;  /* 0x0000000805007c0c */ /* 0x000fe2000bf06270 */
[----:B--2---:R-:W-:-:S04]  /*0440*/  FADD R4, R13, R4 ;  /* 0x000000040d047221 */ /* 0x004fc80000000000 */
[----:B---3--:R-:W-:-:S04]  /*0450*/  FADD R4, R4, R7 ;  /* 0x0000000704047221 */ /* 0x008fc80000000000 */
[----:B----4-:R-:W-:-:S04]  /*0460*/  FADD R4, R4, R9 ;  /* 0x0000000904047221 */ /* 0x010fc80000000000 */
[----:B-----5:R-:W-:Y:S01]  /*0470*/  FADD R4, R4, R11 ;  /* 0x0000000b04047221 */ /* 0x020fe20000000000 */
[----:B------:R-:W-:Y:S06]  /*0480*/  @!P0 BRA `(.L_x_5) ;  /* 0xfffffffc00c08947 */ /* 0x000fec000383ffff */
.L_x_1:
[----:B------:R-:W-:Y:S05]  /*0490*/  BSYNC.RECONVERGENT B0 ;  /* 0x0000000000007941 */ /* 0x000fea0003800200 */
.L_x_0:
[----:B------:R-:W0:Y:S01]  /*04a0*/  S2UR UR5, SR_CgaCtaId ;  /* 0x00000000000579c3 */ /* 0x000e220000008800 */
[----:B------:R-:W-:Y:S01]  /*04b0*/  UMOV UR4, 0x400 ;  /* 0x0000040000047882 */ /* 0x000fe20000000000 */
[----:B------:R-:W-:Y:S02]  /*04c0*/  ISETP.GE.U32.AND P1, PT, R3, 0x2, PT ;  /* 0x000000020300780c */ /* 0x000fe40003f26070 */
[----:B------:R-:W-:Y:S01]  /*04d0*/  ISETP.NE.AND P0, PT, R0, RZ, PT ;  /* 0x000000ff0000720c */ /* 0x000fe20003f05270 */
[----:B0-----:R-:W-:-:S06]  /*04e0*/  ULEA UR4, UR5, UR4, 0x18 ;  /* 0x0000000405047291 */ /* 0x001fcc000f8ec0ff */
[----:B------:R-:W-:-:S05]  /*04f0*/  LEA R5, R0, UR4, 0x2 ;  /* 0x0000000400057c11 */ /* 0x000fca000f8e10ff */
[----:B------:R0:W-:Y:S01]  /*0500*/  STS [R5], R4 ;  /* 0x0000000405007388 */ /* 0x0001e20000000800 */
[----:B------:R-:W-:Y:S06]  /*0510*/  BAR.SYNC.DEFER_BLOCKING 0x0 ;  /* 0x0000000000007b1d */ /* 0x000fec0000010000 */
[----:B------:R-:W-:Y:S05]  /*0520*/  @!P1 BRA `(.L_x_6) ;  /* 0x00000000002c9947 */ /* 0x000fea0003800000 */
.L_x_7:
[----:B------:R-:W-:-:S04]  /*0530*/  SHF.R.U32.HI R6, RZ, 0x1, R3 ;  /* 0x00000001ff067819 */ /* 0x000fc80000011603 */
[----:B------:R-:W-:-:S13]  /*0540*/  ISETP.GE.U32.AND P1, PT, R0, R6, PT ;  /* 0x000000060000720c */ /* 0x000fda0003f26070 */
[----:B------:R-:W-:Y:S01]  /*0550*/  @!P1 IMAD R2, R6, 0x4, R5 ;  /* 0x0000000406029824 */ /* 0x000fe200078e0205 */
[----:B------:R-:W-:Y:S05]  /*0560*/  @!P1 LDS R7, [R5] ;  /* 0x0000000005079984 */ /* 0x000fea0000000800 */
[----:B------:R-:W0:Y:S02]  /*0570*/  @!P1 LDS R2, [R2] ;  /* 0x0000000002029984 */ /* 0x000e240000000800 */
[----:B0-----:R-:W-:-:S05]  /*0580*/  @!P1 FADD R4, R2, R7 ;  /* 0x0000000702049221 */ /* 0x001fca0000000000 */
[----:B------:R1:W-:Y:S01]  /*0590*/  @!P1 STS [R5], R4 ;  /* 0x0000000405009388 */ /* 0x0003e20000000800 */
[----:B------:R-:W-:Y:S01]  /*05a0*/  BAR.SYNC.DEFER_BLOCKING 0x0 ;  /* 0x0000000000007b1d */ /* 0x000fe20000010000 */
[----:B------:R-:W-:Y:S02]  /*05b0*/  ISETP.GT.U32.AND P1, PT, R3, 0x3, PT ;  /* 0x000000030300780c */ /* 0x000fe40003f24070 */
[----:B------:R-:W-:-:S11]  /*05c0*/  MOV R3, R6 ;  /* 0x0000000600037202 */ /* 0x000fd60000000f00 */
[----:B-1----:R-:W-:Y:S05]  /*05d0*/  @P1 BRA `(.L_x_7) ;  /* 0xfffffffc00d41947 */ /* 0x002fea000383ffff */
.L_x_6:
[----:B------:R-:W-:Y:S05]  /*05e0*/  @P0 EXIT ;  /* 0x000000000000094d */ /* 0x000fea0003800000 */
[----:B------:R-:W1:Y:S01]  /*05f0*/  S2UR UR5, SR_CgaCtaId ;  /* 0x00000000000579c3 */ /* 0x000e620000008800 */
[----:B------:R-:W-:-:S07]  /*0600*/  UMOV UR4, 0x400 ;  /* 0x0000040000047882 */ /* 0x000fce0000000000 */
[----:B------:R-:W2:Y:S01]  /*0610*/  LDC.64 R2, c[0x0][0x388] ;  /* 0x0000e200ff027b82 */ /* 0x000ea20000000a00 */
[----:B-1----:R-:W-:-:S09]  /*0620*/  ULEA UR4, UR5, UR4, 0x18 ;  /* 0x0000000405047291 */ /* 0x002fd2000f8ec0ff */
[----:B0-----:R-:W2:Y:S04]  /*0630*/  LDS R5, [UR4] ;  /* 0x00000004ff057984 */ /* 0x001ea80008000800 */
[----:B--2---:R-:W-:Y:S01]  /*0640*/  REDG.E.ADD.F32.FTZ.RN.STRONG.GPU desc[UR6][R2.64], R5 ;  /* 0x00000005020079a6 */ /* 0x004fe2000c12f306 */
[----:B------:R-:W-:Y:S05]  /*0650*/  EXIT ;  /* 0x000000000000794d */ /* 0x000fea0003800000 */
.L_x_8:
[----:B------:R-:W-:-:S00]  /*0660*/  BRA `(.L_x_8) ;  /* 0xfffffffc00fc7947 */ /* 0x000fc0000383ffff */
[----:B------:R-:W-:-:S00]  /*0670*/  NOP ;  /* 0x0000000000007918 */ /* 0x000fc00000000000 */
        /* <DEDUP_REMOVED lines=8> */
.L_x_18:


//--------------------- .text._Z20reduce_kernel_simplePKfPfi --------------------------
	.section	.text._Z20reduce_kernel_simplePKfPfi,"ax",@progbits
	.align	128
        .global         _Z20reduce_kernel_simplePKfPfi
        .type           _Z20reduce_kernel_simplePKfPfi,@function
        .size           _Z20reduce_kernel_simplePKfPfi,(.L_x_19 - _Z20reduce_kernel_simplePKfPfi)
        .other          _Z20reduce_kernel_simplePKfPfi,@"STO_CUDA_ENTRY STV_DEFAULT"
_Z20reduce_kernel_simplePKfPfi:
.text._Z20reduce_kernel_simplePKfPfi:
[----:B------:R-:W-:Y:S01]  /*0000*/  LDC R1, c[0x0][0x37c] ;  /* 0x0000df00ff017b82 */ /* 0x000fe20000000800 */
[----:B------:R-:W0:Y:S01]  /*0010*/  S2R R3, SR_TID.X ;  /* 0x0000000000037919 */ /* 0x000e220000002100 */
[----:B------:R-:W1:Y:S06]  /*0020*/  LDCU UR4, c[0x0][0x360] ;  /* 0x00006c00ff0477ac */ /* 0x000e6c0008000800 */
[----:B------:R-:W2:Y:S01]  /*0030*/  LDC R4, c[0x0][0x370] ;  /* 0x0000dc00ff047b82 */ /* 0x000ea20000000800 */
[----:B------:R-:W-:Y:S01]  /*0040*/  BSSY.RECONVERGENT B0, `(.L_x_9) ;  /* 0x0000046000007945 */ /* 0x000fe20003800200 */
[----:B------:R-:W0:Y:S01]  /*0050*/  S2R R0, SR_CTAID.X ;  /* 0x0000000000007919 */ /* 0x000e220000002500 */
[----:B------:R-:W3:Y:S01]  /*0060*/  LDCU UR5, c[0x0][0x390] ;  /* 0x00007200ff0577ac */ /* 0x000ee20008000800 */
[----:B------:R-:W-:Y:S01]  /*0070*/  IMAD.MOV.U32 R6, RZ, RZ, RZ ;  /* 0x000000ffff067224 */ /* 0x000fe200078e00ff */
[----:B------:R-:W4:Y:S01]  /*0080*/  LDCU.64 UR6, c[0x0][0x358] ;  /* 0x00006b00ff0677ac */ /* 0x000f220008000a00 */
[----:B-1----:R-:W-:-:S02]  /*0090*/  IMAD.U32 R2, RZ, RZ, UR4 ;  /* 0x00000004ff027e24 */ /* 0x002fc4000f8e00ff */
[----:B--2---:R-:W-:Y:S02]  /*00a0*/  IMAD R4, R4, UR4, RZ ;  /* 0x0000000404047c24 */ /* 0x004fe4000f8e02ff */
[----:B0-----:R-:W-:-:S05]  /*00b0*/  IMAD R5, R0, UR4, R3 ;  /* 0x0000000400057c24 */ /* 0x001fca000f8e0203 */
[----:B---3--:R-:W-:-:S13]  /*00c0*/  ISETP.GE.AND P0, PT, R5, UR5, PT ;  /* 0x0000000505007c0c */ /* 0x008fda000bf06270 */
[----:B----4-:R-:W-:Y:S05]  /*00d0*/  @P0 BRA `(.L_x_10) ;  /* 0x0000000000f00947 */ /* 0x010fea0003800000 */
[----:B------:R-:W0:Y:S01]  /*00e0*/  I2F.U32.RP R11, R4 ;  /* 0x00000004000b7306 */ /* 0x000e220000209000 */
[C---:B------:R-:W-:Y:S01]  /*00f0*/  IADD3 R8, PT, PT, R4.reuse, R5, RZ ;  /* 0x0000000504087210 */ /* 0x040fe20007ffe0ff */
[----:B------:R-:W-:Y:S01]  /*0100*/  IMAD.MOV R13, RZ, RZ, -R4 ;  /* 0x000000ffff0d7224 */ /* 0x000fe200078e0a04 */
[----:B------:R-:W-:Y:S01]  /*0110*/  ISETP.NE.U32.AND P2, PT, R4, RZ, PT ;  /* 0x000000ff0400720c */ /* 0x000fe20003f45070 */
[----:B------:R-:W-:Y:S01]  /*0120*/  BSSY.RECONVERGENT B1, `(.L_x_11) ;  /* 0x0000026000017945 */ /* 0x000fe20003800200 */
[C---:B------:R-:W-:Y:S02]  /*0130*/  ISETP.GE.AND P0, PT, R8.reuse, UR5, PT ;  /* 0x0000000508007c0c */ /* 0x040fe4000bf06270 */
[----:B------:R-:W-:Y:S02]  /*0140*/  VIMNMX R9, PT, PT, R8, UR5, !PT ;  /* 0x0000000508097c48 */ /* 0x000fe4000ffe0100 */
[----:B------:R-:W-:-:S04]  /*0150*/  SEL R10, RZ, 0x1, P0 ;  /* 0x00000001ff0a7807 */ /* 0x000fc80000000000 */
[----:B------:R-:W-:Y:S01]  /*0160*/  IADD3 R9, PT, PT, R9, -R8, -R10 ;  /* 0x8000000809097210 */ /* 0x000fe20007ffe80a */
[----:B0-----:R-:W0:Y:S02]  /*0170*/  MUFU.RCP R11, R11 ;  /* 0x0000000b000b7308 */ /* 0x001e240000001000 */
[----:B0-----:R-:W-:-:S06]  /*0180*/  IADD3 R6, PT, PT, R11, 0xffffffe, RZ ;  /* 0x0ffffffe0b067810 */ /* 0x001fcc0007ffe0ff */
[----:B------:R0:W1:Y:S02]  /*0190*/  F2I.FTZ.U32.TRUNC.NTZ R7, R6 ;  /* 0x0000000600077305 */ /* 0x000064000021f000 */
[----:B0-----:R-:W-:Y:S02]  /*01a0*/  IMAD.MOV.U32 R6, RZ, RZ, RZ ;  /* 0x000000ffff067224 */ /* 0x001fe400078e00ff */
[----:B-1----:R-:W-:-:S04]  /*01b0*/  IMAD R13, R13, R7, RZ ;  /* 0x000000070d0d7224 */ /* 0x002fc800078e02ff */
[----:B------:R-:W-:-:S06]  /*01c0*/  IMAD.HI.U32 R12, R7, R13, R6 ;  /* 0x0000000d070c7227 */ /* 0x000fcc00078e0006 */
[----:B------:R-:W-:-:S05]  /*01d0*/  IMAD.HI.U32 R7, R12, R9, RZ ;  /* 0x000000090c077227 */ /* 0x000fca00078e00ff */
[----:B------:R-:W-:-:S05]  /*01e0*/  IADD3 R6, PT, PT, -R7, RZ, RZ ;  /* 0x000000ff07067210 */ /* 0x000fca0007ffe1ff */
[----:B------:R-:W-:-:S05]  /*01f0*/  IMAD R9, R4, R6, R9 ;  /* 0x0000000604097224 */ /* 0x000fca00078e0209 */
[----:B------:R-:W-:-:S13]  /*0200*/  ISETP.GE.U32.AND P0, PT, R9, R4, PT ;  /* 0x000000040900720c */ /* 0x000fda0003f06070 */
[----:B------:R-:W-:Y:S01]  /*0210*/  @P0 IMAD.IADD R9, R9, 0x1, -R4 ;  /* 0x0000000109090824 */ /* 0x000fe200078e0a04 */
[----:B------:R-:W-:-:S04]  /*0220*/  @P0 IADD3 R7, PT, PT, R7, 0x1, RZ ;  /* 0x0000000107070810 */ /* 0x000fc80007ffe0ff */
[----:B------:R-:W-:-:S13]  /*0230*/  ISETP.GE.U32.AND P1, PT, R9, R4, PT ;  /* 0x000000040900720c */ /* 0x000fda0003f26070 */
[----:B------:R-:W-:Y:S01]  /*0240*/  @P1 VIADD R7, R7, 0x1 ;  /* 0x0000000107071836 */ /* 0x000fe20000000000 */
[----:B------:R-:W-:-:S04]  /*0250*/  @!P2 LOP3.LUT R7, RZ, R4, RZ, 0x33, !PT ;  /* 0x00000004ff07a212 */ /* 0x000fc800078e33ff */
[----:B------:R-:W-:-:S04]  /*0260*/  IADD3 R7, PT, PT, R10, R7, RZ ;  /* 0x000000070a077210 */ /* 0x000fc80007ffe0ff */
[C---:B------:R-:W-:Y:S02]  /*0270*/  LOP3.LUT R6, R7.reuse, 0x3, RZ, 0xc0, !PT ;  /* 0x0000000307067812 */ /* 0x040fe400078ec0ff */
[----:B------:R-:W-:Y:S02]  /*0280*/  ISETP.GE.U32.AND P1, PT, R7, 0x3, PT ;  /* 0x000000030700780c */ /* 0x000fe40003f26070 */
[----:B------:R-:W-:Y:S01]  /*0290*/  ISETP.NE.AND P0, PT, R6, 0x3, PT ;  /* 0x000000030600780c */ /* 0x000fe20003f05270 */
[----:B------:R-:W-:-:S12]  /*02a0*/  IMAD.MOV.U32 R6, RZ, RZ, RZ ;  /* 0x000000ffff067224 */ /* 0x000fd800078e00ff */
[----:B------:R-:W-:Y:S05]  /*02b0*/  @!P0 BRA `(.L_x_12) ;  /* 0x0000000000308947 */ /* 0x000fea0003800000 */
[----:B------:R-:W0:Y:S01]  /*02c0*/  LDC.64 R10, c[0x0][0x380] ;  /* 0x0000e000ff0a7b82 */ /* 0x000e220000000a00 */
[----:B------:R-:W-:-:S04]  /*02d0*/  IADD3 R6, PT, PT, R7, 0x1, RZ ;  /* 0x0000000107067810 */ /* 0x000fc80007ffe0ff */
[----:B------:R-:W-:Y:S01]  /*02e0*/  LOP3.LUT R7, R6, 0x3, RZ, 0xc0, !PT ;  /* 0x0000000306077812 */ /* 0x000fe200078ec0ff */
[----:B------:R-:W-:-:S03]  /*02f0*/  IMAD.MOV.U32 R6, RZ, RZ, RZ ;  /* 0x000000ffff067224 */ /* 0x000fc600078e00ff */
[----:B------:R-:W-:-:S07]  /*0300*/  IADD3 R7, PT, PT, -R7, RZ, RZ ;  /* 0x000000ff07077210 */ /* 0x000fce0007ffe1ff */
.L_x_13:
[----:B0-----:R-:W-:-:S06]  /*0310*/  IMAD.WIDE R8, R5, 0x4, R10 ;  /* 0x0000000405087825 */ /* 0x001fcc00078e020a */
[----:B------:R-:W2:Y:S01]  /*0320*/  LDG.E R9, desc[UR6][R8.64] ;  /* 0x0000000608097981 */ /* 0x000ea2000c1e1900 */
[----:B------:R-:W-:Y:S01]  /*0330*/  VIADD R7, R7, 0x1 ;  /* 0x0000000107077836 */ /* 0x000fe20000000000 */
[----:B------:R-:W-:-:S04]  /*0340*/  IADD3 R5, PT, PT, R4, R5, RZ ;  /* 0x0000000504057210 */ /* 0x000fc80007ffe0ff */
[----:B------:R-:W-:Y:S01]  /*0350*/  ISETP.NE.AND P0, PT, R7, RZ, PT ;  /* 0x000000ff0700720c */ /* 0x000fe20003f05270 */
[----:B--2---:R-:W-:-:S12]  /*0360*/  FADD R6, R9, R6 ;  /* 0x0000000609067221 */ /* 0x004fd80000000000 */
[----:B------:R-:W-:Y:S05]  /*0370*/  @P0 BRA `(.L_x_13) ;  /* 0xfffffffc00e40947 */ /* 0x000fea000383ffff */
.L_x_12:
[----:B------:R-:W-:Y:S05]  /*0380*/  BSYNC.RECONVERGENT B1 ;  /* 0x0000000000017941 */ /* 0x000fea0003800200 */
.L_x_11:
[----:B------:R-:W-:Y:S05]  /*0390*/  @!P1 BRA `(.L_x_10) ;  /* 0x0000000000409947 */ /* 0x000fea0003800000 */
.L_x_14:
        /* <DEDUP_REMOVED lines=9> */
[----:B------:R-:W-:-:S05]  /*0430*/  IMAD R5, R4, 0x4, R5 ;  /* 0x0000000404057824 */ /* 0x000fca00078e0205 */
[----:B------:R-:W-:Y:S01]  /*0440*/  ISETP.GE.AND P0, PT, R5, UR5, PT ;  /* 0x0000000505007c0c */ /* 0x000fe2000bf06270 */
[----:B--2---:R-:W-:-:S04]  /*0450*/  FADD R6, R15, R6 ;  /* 0x000000060f067221 */ /* 0x004fc80000000000 */
[----:B---3--:R-:W-:-:S04]  /*0460*/  FADD R6, R6, R9 ;  /* 0x0000000906067221 */ /* 0x008fc80000000000 */
[----:B----4-:R-:W-:-:S04]  /*0470*/  FADD R6, R6, R11 ;  /* 0x0000000b06067221 */ /* 0x010fc80000000000 */
[----:B-----5:R-:W-:Y:S01]  /*0480*/  FADD R6, R6, R13 ;  /* 0x0000000d06067221 */ /* 0x020fe20000000000 */
[----:B------:R-:W-:Y:S06]  /*0490*/  @!P0 BRA `(.L_x_14) ;  /* 0xfffffffc00c08947 */ /* 0x000fec000383ffff */
.L_x_10:
[----:B------:R-:W-:Y:S05]  /*04a0*/  BSYNC.RECONVERGENT B0 ;  /* 0x0000000000007941 */ /* 0x000fea0003800200 */
.L_x_9:
        /* <DEDUP_REMOVED lines=9> */
.L_x_16:
[----:B------:R-:W-:-:S04]  /*0540*/  SHF.R.U32.HI R8, RZ, 0x1, R2 ;  /* 0x00000001ff087819 */ /* 0x000fc80000011602 */
[----:B------:R-:W-:-:S13]  /*0550*/  ISETP.GE.U32.AND P1, PT, R3, R8, PT ;  /* 0x000000080300720c */ /* 0x000fda0003f26070 */
[----:B------:R-:W-:Y:S01]  /*0560*/  @!P1 LEA R4, R8, R5, 0x2 ;  /* 0x0000000508049211 */ /* 0x000fe200078e10ff */
[----:B------:R-:W-:Y:S05]  /*0570*/  @!P1 LDS R7, [R5] ;  /* 0x0000000005079984 */ /* 0x000fea0000000800 */
[----:B------:R-:W0:Y:S02]  /*0580*/  @!P1 LDS R4, [R4] ;  /* 0x0000000004049984 */ /* 0x000e240000000800 */
[----:B0-----:R-:W-:-:S05]  /*0590*/  @!P1 FADD R6, R4, R7 ;  /* 0x0000000704069221 */ /* 0x001fca0000000000 */
[----:B------:R1:W-:Y:S01]  /*05a0*/  @!P1 STS [R5], R6 ;  /* 0x0000000605009388 */ /* 0x0003e20000000800 */
[----:B------:R-:W-:Y:S01]  /*05b0*/  BAR.SYNC.DEFER_BLOCKING 0x0 ;  /* 0x0000000000007b1d */ /* 0x000fe20000010000 */
[----:B------:R-:W-:Y:S01]  /*05c0*/  ISETP.GT.U32.AND P1, PT, R2, 0x3, PT ;  /* 0x000000030200780c */ /* 0x000fe20003f24070 */
[----:B------:R-:W-:-:S12]  /*05d0*/  IMAD.MOV.U32 R2, RZ, RZ, R8 ;  /* 0x000000ffff027224 */ /* 0x000fd800078e0008 */
[----:B-1----:R-:W-:Y:S05]  /*05e0*/  @P1 BRA `(.L_x_16) ;  /* 0xfffffffc00d41947 */ /* 0x002fea000383ffff */
.L_x_15:
[----:B------:R-:W-:Y:S05]  /*05f0*/  @P0 EXIT ;  /* 0x000000000000094d */ /* 0x000fea0003800000 */
[----:B------:R-:W1:Y:S01]  /*0600*/  S2UR UR5, SR_CgaCtaId ;  /* 0x00000000000579c3 */ /* 0x000e620000008800 */
[----:B------:R-:W-:-:S07]  /*0610*/  UMOV UR4, 0x400 ;  /* 0x0000040000047882 */ /* 0x000fce0000000000 */
[----:B------:R-:W2:Y:S01]  /*0620*/  LDC.64 R2, c[0x0][0x388] ;  /* 0x0000e200ff027b82 */ /* 0x000ea20000000a00 */
[----:B-1----:R-:W-:Y:S01]  /*0630*/  ULEA UR4, UR5, UR4, 0x18 ;  /* 0x0000000405047291 */ /* 0x002fe2000f8ec0ff */
[----:B--2---:R-:W-:-:S08]  /*0640*/  IMAD.WIDE.U32 R2, R0, 0x4, R2 ;  /* 0x0000000400027825 */ /* 0x004fd000078e0002 */
[----:B0-----:R-:W0:Y:S04]  /*0650*/  LDS R5, [UR4] ;  /* 0x00000004ff057984 */ /* 0x001e280008000800 */
[----:B0-----:R-:W-:Y:S01]  /*0660*/  STG.E desc[UR6][R2.64], R5 ;  /* 0x0000000502007986 */ /* 0x001fe2000c101906 */
[----:B------:R-:W-:Y:S05]  /*0670*/  EXIT ;  /* 0x000000000000794d */ /* 0x000fea0003800000 */
.L_x_17:
        /* <DEDUP_REMOVED lines=16> */
.L_x_19:


//--------------------- .nv.shared._Z19reduce_final_kernelPKfPfi --------------------------
	.section	.nv.shared._Z19reduce_final_kernelPKfPfi,"aw",@nobits
	.sectionflags	@""
	.align	16
	.zero		1024


//--------------------- .nv.shared.reserved.0     --------------------------
	.section	.nv.shared.reserved.0,"aw",@nobits
	.weak		__nv_reservedSMEM_offset_0_alias
	.size		__nv_reservedSMEM_offset_0_alias, 0, 64
	.other		__nv_reservedSMEM_offset_0_alias,@"STO_CUDA_RESERVED_SHARED STV_DEFAULT"
__nv_reservedSMEM_offset_0_alias:
	.zero		0
	.zero		64


//--------------------- .nv.shared._Z20reduce_kernel_simplePKfPfi --------------------------
	.section	.nv.shared._Z20reduce_kernel_simplePKfPfi,"aw",@nobits
	.sectionflags	@""
	.align	16
	.zero		1024


//--------------------- .nv.constant0._Z19reduce_final_kernelPKfPfi --------------------------
	.section	.nv.constant0._Z19reduce_final_kernelPKfPfi,"a",@progbits
	.sectionflags	@""
	.align	4
.nv.constant0._Z19reduce_final_kernelPKfPfi:
	.zero		916


//--------------------- .nv.constant0._Z20reduce_kernel_simplePKfPfi --------------------------
	.section	.nv.constant0._Z20reduce_kernel_simplePKfPfi,"a",@progbits
	.sectionflags	@""
	.align	4
.nv.constant0._Z20reduce_kernel_simplePKfPfi:
	.zero		916


//--------------------- SYMBOLS --------------------------

	.type		.nv.reservedSmem.offset0,@object
	.size		.nv.reservedSmem.offset0,0x4
	.type		.nv.reservedSmem.cap,@object
	.size		.nv.reservedSmem.cap,0x4
